	.headerflags	@"EF_CUDA_TEXMODE_UNIFIED EF_CUDA_64BIT_ADDRESS EF_CUDA_ACCELERATORS EF_CUDA_SM90 EF_CUDA_VIRTUAL_SM(EF_CUDA_SM90)"
	.elftype	@"ET_EXEC"


//--------------------- .nv.info                  --------------------------
	.section	.nv.info,"",@"SHT_CUDA_INFO"
	.align	4


	//----- nvinfo : EIATTR_REGCOUNT
	.align		4
        /*0000*/ 	.byte	0x04, 0x2f
        /*0002*/ 	.short	(.L_1 - .L_0)
	.align		4
.L_0:
        /*0004*/ 	.word	index@(triton_per_fused__safe_softmax_3)
        /*0008*/ 	.word	0x0000000e


	//----- nvinfo : EIATTR_MIN_STACK_SIZE
	.align		4
.L_1:
        /*000c*/ 	.byte	0x04, 0x12
        /*000e*/ 	.short	(.L_3 - .L_2)
	.align		4
.L_2:
        /*0010*/ 	.word	index@(triton_per_fused__safe_softmax_3)
        /*0014*/ 	.word	0x00000000


	//----- nvinfo : EIATTR_FRAME_SIZE
	.align		4
.L_3:
        /*0018*/ 	.byte	0x04, 0x11
        /*001a*/ 	.short	(.L_5 - .L_4)
	.align		4
.L_4:
        /*001c*/ 	.word	index@(triton_per_fused__safe_softmax_3)
        /*0020*/ 	.word	0x00000000


	//----- nvinfo : EIATTR_MIN_STACK_SIZE
	.align		4
.L_5:
        /*0024*/ 	.byte	0x04, 0x12
        /*0026*/ 	.short	(.L_7 - .L_6)
	.align		4
.L_6:
        /*0028*/ 	.word	index@(triton_per_fused__safe_softmax_3)
        /*002c*/ 	.word	0x00000000
.L_7:


//--------------------- .nv.info.triton_per_fused__safe_softmax_3 --------------------------
	.section	.nv.info.triton_per_fused__safe_softmax_3,"",@"SHT_CUDA_INFO"
	.sectionflags	@""
	.align	4


	//----- nvinfo : EIATTR_CUDA_API_VERSION
	.align		4
        /*0000*/ 	.byte	0x04, 0x37
        /*0002*/ 	.short	(.L_9 - .L_8)
.L_8:
        /*0004*/ 	.word	0x0000007c


	//----- nvinfo : EIATTR_KPARAM_INFO
	.align		4
.L_9:
        /*0008*/ 	.byte	0x04, 0x17
        /*000a*/ 	.short	(.L_11 - .L_10)
.L_10:
        /*000c*/ 	.word	0x00000000
        /*0010*/ 	.short	0x0002
        /*0012*/ 	.short	0x000c
        /*0014*/ 	.byte	0x00, 0xf0, 0x11, 0x00


	//----- nvinfo : EIATTR_KPARAM_INFO
	.align		4
.L_11:
        /*0018*/ 	.byte	0x04, 0x17
        /*001a*/ 	.short	(.L_13 - .L_12)
.L_12:
        /*001c*/ 	.word	0x00000000
        /*0020*/ 	.short	0x0001
        /*0022*/ 	.short	0x0008
        /*0024*/ 	.byte	0x00, 0xf0, 0x11, 0x00


	//----- nvinfo : EIATTR_KPARAM_INFO
	.align		4
.L_13:
        /*0028*/ 	.byte	0x04, 0x17
        /*002a*/ 	.short	(.L_15 - .L_14)
.L_14:
        /*002c*/ 	.word	0x00000000
        /*0030*/ 	.short	0x0000
        /*0032*/ 	.short	0x0000
        /*0034*/ 	.byte	0x00, 0xf4, 0x21, 0x00


	//----- nvinfo : EIATTR_SPARSE_MMA_MASK
	.align		4
.L_15:
        /*0038*/ 	.byte	0x03, 0x50
        /*003a*/ 	.short	0x0000


	//----- nvinfo : EIATTR_MAXREG_COUNT
	.align		4
        /*003c*/ 	.byte	0x03, 0x1b
        /*003e*/ 	.short	0x00ff


	//----- nvinfo : EIATTR_COOP_GROUP_MASK_REGIDS
	.align		4
        /*0040*/ 	.byte	0x04, 0x29
        /*0042*/ 	.short	(.L_17 - .L_16)


	//   ....[0]....
.L_16:
        /*0044*/ 	.word	0xffffffff


	//   ....[1]....
        /*0048*/ 	.word	0xffffffff


	//   ....[2]....
        /*004c*/ 	.word	0xffffffff


	//   ....[3]....
        /*0050*/ 	.word	0xffffffff


	//   ....[4]....
        /*0054*/ 	.word	0xffffffff


	//   ....[5]....
        /*0058*/ 	.word	0xffffffff


	//   ....[6]....
        /*005c*/ 	.word	0xffffffff


	//   ....[7]....
        /*0060*/ 	.word	0xffffffff


	//   ....[8]....
        /*0064*/ 	.word	0xffffffff


	//----- nvinfo : EIATTR_COOP_GROUP_INSTR_OFFSETS
	.align		4
.L_17:
        /*0068*/ 	.byte	0x04, 0x28
        /*006a*/ 	.short	(.L_19 - .L_18)


	//   ....[0]....
.L_18:
        /*006c*/ 	.word	0x000001a0


	//   ....[1]....
        /*0070*/ 	.word	0x000001e0


	//   ....[2]....
        /*0074*/ 	.word	0x00000220


	//   ....[3]....
        /*0078*/ 	.word	0x00000370


	//   ....[4]....
        /*007c*/ 	.word	0x00000390


	//   ....[5]....
        /*0080*/ 	.word	0x000003a0


	//   ....[6]....
        /*0084*/ 	.word	0x000003d0


	//   ....[7]....
        /*0088*/ 	.word	0x000003e0


	//   ....[8]....
        /*008c*/ 	.word	0x00000430


	//----- nvinfo : EIATTR_EXIT_INSTR_OFFSETS
	.align		4
.L_19:
        /*0090*/ 	.byte	0x04, 0x1c
        /*0092*/ 	.short	(.L_21 - .L_20)


	//   ....[0]....
.L_20:
        /*0094*/ 	.word	0x00000500


	//   ....[1]....
        /*0098*/ 	.word	0x00000520


	//----- nvinfo : EIATTR_REQNTID
	.align		4
.L_21:
        /*009c*/ 	.byte	0x04, 0x10
        /*009e*/ 	.short	(.L_23 - .L_22)
.L_22:
        /*00a0*/ 	.word	0x00000040
        /*00a4*/ 	.word	0x00000001
        /*00a8*/ 	.word	0x00000001


	//----- nvinfo : EIATTR_CRS_STACK_SIZE
	.align		4
.L_23:
        /*00ac*/ 	.byte	0x04, 0x1e
        /*00ae*/ 	.short	(.L_25 - .L_24)
.L_24:
        /*00b0*/ 	.word	0x00000000


	//----- nvinfo : EIATTR_CBANK_PARAM_SIZE
	.align		4
.L_25:
        /*00b4*/ 	.byte	0x03, 0x19
        /*00b6*/ 	.short	0x0010


	//----- nvinfo : EIATTR_PARAM_CBANK
	.align		4
        /*00b8*/ 	.byte	0x04, 0x0a
        /*00ba*/ 	.short	(.L_27 - .L_26)
	.align		4
.L_26:
        /*00bc*/ 	.word	index@(.nv.constant0.triton_per_fused__safe_softmax_3)
        /*00c0*/ 	.short	0x0210
        /*00c2*/ 	.short	0x0010


	//----- nvinfo : EIATTR_SW_WAR
	.align		4
.L_27:
        /*00c4*/ 	.byte	0x04, 0x36
        /*00c6*/ 	.short	(.L_29 - .L_28)
.L_28:
        /*00c8*/ 	.word	0x00000008
.L_29:


//--------------------- .nv.callgraph             --------------------------
	.section	.nv.callgraph,"",@"SHT_CUDA_CALLGRAPH"
	.align	4
	.sectionentsize	8
	.align		4
        /*0000*/ 	.word	0x00000000
	.align		4
        /*0004*/ 	.word	0xffffffff
	.align		4
        /*0008*/ 	.word	0x00000000
	.align		4
        /*000c*/ 	.word	0xfffffffe
	.align		4
        /*0010*/ 	.word	0x00000000
	.align		4
        /*0014*/ 	.word	0xfffffffd
	.align		4
        /*0018*/ 	.word	0x00000000
	.align		4
        /*001c*/ 	.word	0xfffffffc


//--------------------- .text.triton_per_fused__safe_softmax_3 --------------------------
	.section	.text.triton_per_fused__safe_softmax_3,"ax",@progbits
	.align	128
        .global         triton_per_fused__safe_softmax_3
        .type           triton_per_fused__safe_softmax_3,@function
        .size           triton_per_fused__safe_softmax_3,(.L_x_2 - triton_per_fused__safe_softmax_3)
        .other          triton_per_fused__safe_softmax_3,@"STO_CUDA_ENTRY STV_DEFAULT"
triton_per_fused__safe_softmax_3:
.text.triton_per_fused__safe_softmax_3:
[----:B------:R-:W0:Y:S02]  /*0000*/  LDC R1, c[0x0][0x28] ;  /* 0x00000a00ff017b82 */ /* 0x000e240000000800 */
[----:B------:R-:W1:Y:S01]  /*0010*/  S2R R4, SR_TID.X ;  /* 0x0000000000047919 */ /* 0x000e620000002100 */
[----:B------:R-:W2:Y:S08]  /*0020*/  S2UR UR4, SR_CTAID.X ;  /* 0x00000000000479c3 */ /* 0x000eb00000002500 */
[----:B------:R-:W3:Y:S01]  /*0030*/  LDC.64 R2, c[0x0][0x210] ;  /* 0x00008400ff027b82 */ /* 0x000ee20000000a00 */
[----:B--2---:R-:W-:Y:S01]  /*0040*/  USHF.L.U32 UR4, UR4, 0x3, URZ ;  /* 0x0000000304047899 */ /* 0x004fe2000800063f */
[----:B-1----:R-:W-:Y:S01]  /*0050*/  SHF.R.U32.HI R0, RZ, 0x3, R4 ;  /* 0x00000003ff007819 */ /* 0x002fe20000011604 */
[----:B------:R-:W-:-:S03]  /*0060*/  IMAD.SHL.U32 R4, R4, 0x2, RZ ;  /* 0x0000000204047824 */ /* 0x000fc600078e00ff */
[----:B------:R-:W-:Y:S02]  /*0070*/  SGXT.U32 R0, R0, 0x3 ;  /* 0x000000030000781a */ /* 0x000fe40000000000 */
[----:B------:R-:W-:Y:S02]  /*0080*/  LOP3.LUT R5, R4, 0xe, RZ, 0xc0, !PT ;  /* 0x0000000e04057812 */ /* 0x000fe400078ec0ff */
[----:B------:R-:W-:Y:S01]  /*0090*/  LOP3.LUT R0, R0, UR4, RZ, 0xfc, !PT ;  /* 0x0000000400007c12 */ /* 0x000fe2000f8efcff */
[----:B------:R-:W-:-:S03]  /*00a0*/  ULDC.64 UR4, c[0x0][0x208] ;  /* 0x0000820000047ab9 */ /* 0x000fc60000000a00 */
[C---:B------:R-:W-:Y:S01]  /*00b0*/  ISETP.GE.AND P1, PT, R0.reuse, 0x100, PT ;  /* 0x000001000000780c */ /* 0x040fe20003f26270 */
[----:B------:R-:W-:-:S04]  /*00c0*/  IMAD R5, R0, 0x10, R5 ;  /* 0x0000001000057824 */ /* 0x000fc800078e0205 */
[----:B---3--:R-:W-:Y:S01]  /*00d0*/  IMAD.WIDE R2, R5, 0x4, R2 ;  /* 0x0000000405027825 */ /* 0x008fe200078e0202 */
[----:B------:R-:W-:-:S07]  /*00e0*/  CS2R R4, SRZ ;  /* 0x0000000000047805 */ /* 0x000fce000001ff00 */
[----:B------:R-:W-:Y:S05]  /*00f0*/  @P1 BRA `(.L_x_0) ;  /* 0x0000000000041947 */ /* 0x000fea0003800000 */
[----:B------:R1:W5:Y:S02]  /*0100*/  LDG.E.64 R4, desc[UR4][R2.64] ;  /* 0x0000000402047981 */ /* 0x000364000c1e1b00 */
.L_x_0:
[----:B-----5:R-:W-:Y:S02]  /*0110*/  SEL R5, R5, RZ, !P1 ;  /* 0x000000ff05057207 */ /* 0x020fe40004800000 */
[----:B------:R-:W-:Y:S02]  /*0120*/  SEL R4, R4, RZ, !P1 ;  /* 0x000000ff04047207 */ /* 0x000fe40004800000 */
[----:B------:R-:W-:Y:S02]  /*0130*/  FSEL R7, R5, -INF , !P1 ;  /* 0xff80000005077808 */ /* 0x000fe40004800000 */
[----:B------:R-:W-:-:S04]  /*0140*/  FSEL R6, R4, -INF , !P1 ;  /* 0xff80000004067808 */ /* 0x000fc80004800000 */
[C---:B------:R-:W-:Y:S02]  /*0150*/  FSETP.GT.AND P0, PT, R6.reuse, R7, PT ;  /* 0x000000070600720b */ /* 0x040fe40003f04000 */
[----:B------:R-:W-:-:S11]  /*0160*/  FSETP.NAN.AND P2, PT, R6, R6, PT ;  /* 0x000000060600720b */ /* 0x000fd60003f48000 */
[----:B------:R-:W-:-:S04]  /*0170*/  @!P0 FSEL R6, R6, R7, P2 ;  /* 0x0000000706068208 */ /* 0x000fc80001000000 */
[C---:B------:R-:W-:Y:S01]  /*0180*/  FSETP.NAN.AND P2, PT, R6.reuse, R6, PT ;  /* 0x000000060600720b */ /* 0x040fe20003f48000 */
[----:B------:R-:W-:Y:S05]  /*0190*/  WARPSYNC.ALL ;  /* 0x0000000000007948 */ /* 0x000fea0003800000 */
[----:B------:R-:W2:Y:S02]  /*01a0*/  SHFL.BFLY PT, R7, R6, 0x4, 0x1f ;  /* 0x0c801f0006077f89 */ /* 0x000ea400000e0000 */
[----:B--2---:R-:W-:-:S13]  /*01b0*/  FSETP.GT.AND P0, PT, R6, R7, PT ;  /* 0x000000070600720b */ /* 0x004fda0003f04000 */
[----:B------:R-:W-:-:S04]  /*01c0*/  @!P0 FSEL R6, R6, R7, P2 ;  /* 0x0000000706068208 */ /* 0x000fc80001000000 */
[C---:B------:R-:W-:Y:S01]  /*01d0*/  FSETP.NAN.AND P2, PT, R6.reuse, R6, PT ;  /* 0x000000060600720b */ /* 0x040fe20003f48000 */
[----:B------:R-:W2:Y:S02]  /*01e0*/  SHFL.BFLY PT, R7, R6, 0x2, 0x1f ;  /* 0x0c401f0006077f89 */ /* 0x000ea400000e0000 */
[----:B--2---:R-:W-:-:S13]  /*01f0*/  FSETP.GT.AND P0, PT, R6, R7, PT ;  /* 0x000000070600720b */ /* 0x004fda0003f04000 */
[----:B------:R-:W-:-:S04]  /*0200*/  @!P0 FSEL R6, R6, R7, P2 ;  /* 0x0000000706068208 */ /* 0x000fc80001000000 */
[C---:B------:R-:W-:Y:S01]  /*0210*/  FSETP.NAN.AND P2, PT, R6.reuse, R6, PT ;  /* 0x000000060600720b */ /* 0x040fe20003f48000 */
[----:B------:R-:W2:Y:S02]  /*0220*/  SHFL.BFLY PT, R7, R6, 0x1, 0x1f ;  /* 0x0c201f0006077f89 */ /* 0x000ea400000e0000 */
[----:B--2---:R-:W-:-:S13]  /*0230*/  FSETP.GT.AND P0, PT, R6, R7, PT ;  /* 0x000000070600720b */ /* 0x004fda0003f04000 */
[----:B------:R-:W-:-:S05]  /*0240*/  @!P0 FSEL R6, R6, R7, P2 ;  /* 0x0000000706068208 */ /* 0x000fca0001000000 */
[--C-:B------:R-:W-:Y:S01]  /*0250*/  FADD R7, R4, -R6.reuse ;  /* 0x8000000604077221 */ /* 0x100fe20000000000 */
[----:B------:R-:W-:-:S03]  /*0260*/  FADD R8, R5, -R6 ;  /* 0x8000000605087221 */ /* 0x000fc60000000000 */
[----:B------:R-:W-:Y:S01]  /*0270*/  FMUL R7, R7, 1.4426950216293334961 ;  /* 0x3fb8aa3b07077820 */ /* 0x000fe20000400000 */
[----:B------:R-:W-:-:S04]  /*0280*/  FMUL R8, R8, 1.4426950216293334961 ;  /* 0x3fb8aa3b08087820 */ /* 0x000fc80000400000 */
[----:B------:R-:W-:Y:S02]  /*0290*/  FSETP.GEU.AND P0, PT, R7, -126, PT ;  /* 0xc2fc00000700780b */ /* 0x000fe40003f0e000 */
[----:B------:R-:W-:-:S11]  /*02a0*/  FSETP.GEU.AND P2, PT, R8, -126, PT ;  /* 0xc2fc00000800780b */ /* 0x000fd60003f4e000 */
[----:B------:R-:W-:Y:S02]  /*02b0*/  @!P0 FMUL R7, R7, 0.5 ;  /* 0x3f00000007078820 */ /* 0x000fe40000400000 */
[----:B------:R-:W-:Y:S02]  /*02c0*/  @!P2 FMUL R8, R8, 0.5 ;  /* 0x3f0000000808a820 */ /* 0x000fe40000400000 */
[----:B------:R-:W2:Y:S08]  /*02d0*/  MUFU.EX2 R6, R7 ;  /* 0x0000000700067308 */ /* 0x000eb00000000800 */
[----:B------:R-:W3:Y:S01]  /*02e0*/  MUFU.EX2 R9, R8 ;  /* 0x0000000800097308 */ /* 0x000ee20000000800 */
[----:B--2---:R-:W-:Y:S01]  /*02f0*/  @!P0 FMUL R6, R6, R6 ;  /* 0x0000000606068220 */ /* 0x004fe20000400000 */
[----:B------:R-:W-:-:S04]  /*0300*/  FSETP.NEU.AND P0, PT, R5, -INF , PT ;  /* 0xff8000000500780b */ /* 0x000fc80003f0d000 */
[----:B------:R-:W-:Y:S01]  /*0310*/  FSETP.NEU.OR P0, PT, R4, -INF , P0 ;  /* 0xff8000000400780b */ /* 0x000fe2000070d400 */
[----:B---3--:R-:W-:-:S03]  /*0320*/  @!P2 FMUL R9, R9, R9 ;  /* 0x000000090909a220 */ /* 0x008fc60000400000 */
[----:B------:R-:W-:Y:S01]  /*0330*/  ISETP.LT.AND P0, PT, R0, 0x100, P0 ;  /* 0x000001000000780c */ /* 0x000fe20000701270 */
[----:B------:R-:W-:-:S03]  /*0340*/  FADD R10, R6, R9 ;  /* 0x00000009060a7221 */ /* 0x000fc60000000000 */
[----:B------:R-:W-:Y:S02]  /*0350*/  SEL R0, RZ, 0x1, !P0 ;  /* 0x00000001ff007807 */ /* 0x000fe40004000000 */
[----:B------:R-:W-:-:S05]  /*0360*/  FSEL R10, R10, RZ, !P1 ;  /* 0x000000ff0a0a7208 */ /* 0x000fca0004800000 */
[----:B------:R-:W2:Y:S02]  /*0370*/  SHFL.BFLY PT, R11, R10, 0x4, 0x1f ;  /* 0x0c801f000a0b7f89 */ /* 0x000ea400000e0000 */
[----:B--2---:R-:W-:-:S05]  /*0380*/  FADD R11, R10, R11 ;  /* 0x0000000b0a0b7221 */ /* 0x004fca0000000000 */
[----:B------:R-:W2:Y:S04]  /*0390*/  SHFL.BFLY PT, R4, R11, 0x2, 0x1f ;  /* 0x0c401f000b047f89 */ /* 0x000ea800000e0000 */
[----:B------:R-:W3:Y:S01]  /*03a0*/  SHFL.BFLY PT, R7, R0, 0x4, 0x1f ;  /* 0x0c801f0000077f89 */ /* 0x000ee200000e0000 */
[----:B--2---:R-:W-:Y:S01]  /*03b0*/  FADD R4, R11, R4 ;  /* 0x000000040b047221 */ /* 0x004fe20000000000 */
[----:B---3--:R-:W-:-:S04]  /*03c0*/  LOP3.LUT R7, R7, R0, RZ, 0xfc, !PT ;  /* 0x0000000007077212 */ /* 0x008fc800078efcff */
[----:B------:R-:W2:Y:S04]  /*03d0*/  SHFL.BFLY PT, R5, R4, 0x1, 0x1f ;  /* 0x0c201f0004057f89 */ /* 0x000ea800000e0000 */
[----:B------:R-:W3:Y:S01]  /*03e0*/  SHFL.BFLY PT, R8, R7, 0x2, 0x1f ;  /* 0x0c401f0007087f89 */ /* 0x000ee200000e0000 */
[----:B--2---:R-:W-:Y:S01]  /*03f0*/  FADD R5, R4, R5 ;  /* 0x0000000504057221 */ /* 0x004fe20000000000 */
[----:B---3--:R-:W-:-:S04]  /*0400*/  LOP3.LUT R8, R7, R8, RZ, 0xfc, !PT ;  /* 0x0000000807087212 */ /* 0x008fc800078efcff */
[C---:B------:R-:W-:Y:S02]  /*0410*/  FSETP.GT.AND P0, PT, |R5|.reuse, 8.50705917302346158658e+37, PT ;  /* 0x7e8000000500780b */ /* 0x040fe40003f04200 */
[C---:B------:R-:W-:Y:S01]  /*0420*/  FSETP.GEU.AND P2, PT, |R5|.reuse, 1.175494350822287508e-38, PT ;  /* 0x008000000500780b */ /* 0x040fe20003f4e200 */
[----:B------:R-:W2:Y:S10]  /*0430*/  SHFL.BFLY PT, R11, R8, 0x1, 0x1f ;  /* 0x0c201f00080b7f89 */ /* 0x000eb400000e0000 */
[----:B------:R-:W-:Y:S01]  /*0440*/  @P0 FMUL R5, R5, 0.25 ;  /* 0x3e80000005050820 */ /* 0x000fe20000400000 */
[----:B------:R-:W-:Y:S01]  /*0450*/  @P0 FMUL R6, R6, 0.25 ;  /* 0x3e80000006060820 */ /* 0x000fe20000400000 */
[----:B------:R-:W-:-:S02]  /*0460*/  @P0 FMUL R9, R9, 0.25 ;  /* 0x3e80000009090820 */ /* 0x000fc40000400000 */
[----:B------:R-:W-:Y:S01]  /*0470*/  @!P2 FMUL R5, R5, 16777216 ;  /* 0x4b8000000505a820 */ /* 0x000fe20000400000 */
[----:B------:R-:W-:Y:S01]  /*0480*/  @!P2 FMUL R6, R6, 16777216 ;  /* 0x4b8000000606a820 */ /* 0x000fe20000400000 */
[----:B------:R-:W-:-:S04]  /*0490*/  @!P2 FMUL R9, R9, 16777216 ;  /* 0x4b8000000909a820 */ /* 0x000fc80000400000 */
[----:B------:R-:W3:Y:S01]  /*04a0*/  MUFU.RCP R5, R5 ;  /* 0x0000000500057308 */ /* 0x000ee20000001000 */
[----:B--2---:R-:W-:Y:S01]  /*04b0*/  LOP3.LUT P0, RZ, R8, R11, RZ, 0xfc, !PT ;  /* 0x0000000b08ff7212 */ /* 0x004fe2000780fcff */
[C---:B---3--:R-:W-:Y:S01]  /*04c0*/  FMUL R6, R5.reuse, R6 ;  /* 0x0000000605067220 */ /* 0x048fe20000400000 */
[----:B------:R-:W-:-:S04]  /*04d0*/  FMUL R9, R5, R9 ;  /* 0x0000000905097220 */ /* 0x000fc80000400000 */
[----:B------:R-:W-:Y:S02]  /*04e0*/  SEL R6, R6, RZ, P0 ;  /* 0x000000ff06067207 */ /* 0x000fe40000000000 */
[----:B------:R-:W-:Y:S01]  /*04f0*/  SEL R7, R9, RZ, P0 ;  /* 0x000000ff09077207 */ /* 0x000fe20000000000 */
[----:B------:R-:W-:Y:S06]  /*0500*/  @P1 EXIT ;  /* 0x000000000000194d */ /* 0x000fec0003800000 */
[----:B------:R-:W-:Y:S01]  /*0510*/  STG.E.64 desc[UR4][R2.64], R6 ;  /* 0x0000000602007986 */ /* 0x000fe2000c101b04 */
[----:B------:R-:W-:Y:S05]  /*0520*/  EXIT ;  /* 0x000000000000794d */ /* 0x000fea0003800000 */
.L_x_1:
[----:B------:R-:W-:-:S00]  /*0530*/  BRA `(.L_x_1) ;  /* 0xfffffffc00fc7947 */ /* 0x000fc0000383ffff */
[----:B------:R-:W-:-:S00]  /*0540*/  NOP ;  /* 0x0000000000007918 */ /* 0x000fc00000000000 */
        /* <DEDUP_REMOVED lines=11> */
.L_x_2:


//--------------------- .nv.constant0.triton_per_fused__safe_softmax_3 --------------------------
	.section	.nv.constant0.triton_per_fused__safe_softmax_3,"a",@progbits
	.sectionflags	@""
	.align	4
.nv.constant0.triton_per_fused__safe_softmax_3:
	.zero		544
